//
// Generated by NVIDIA NVVM Compiler
//
// Compiler Build ID: CL-36424714
// Cuda compilation tools, release 13.0, V13.0.88
// Based on NVVM 20.0.0
//

.version 9.0
.target sm_100
.address_size 64

	// .globl	_Z9diffusionPfS_mfii

.visible .entry _Z9diffusionPfS_mfii(
	.param .u64 .ptr .align 1 _Z9diffusionPfS_mfii_param_0,
	.param .u64 .ptr .align 1 _Z9diffusionPfS_mfii_param_1,
	.param .u64 _Z9diffusionPfS_mfii_param_2,
	.param .f32 _Z9diffusionPfS_mfii_param_3,
	.param .u32 _Z9diffusionPfS_mfii_param_4,
	.param .u32 _Z9diffusionPfS_mfii_param_5
)
{
	.reg .pred 	%p<20>;
	.reg .b32 	%r<33>;
	.reg .b32 	%f<63>;
	.reg .b64 	%rd<25>;

	ld.param.u64 	%rd7, [_Z9diffusionPfS_mfii_param_0];
	ld.param.u64 	%rd8, [_Z9diffusionPfS_mfii_param_1];
	ld.param.u64 	%rd9, [_Z9diffusionPfS_mfii_param_2];
	ld.param.f32 	%f2, [_Z9diffusionPfS_mfii_param_3];
	ld.param.u32 	%r12, [_Z9diffusionPfS_mfii_param_4];
	ld.param.u32 	%r13, [_Z9diffusionPfS_mfii_param_5];
	setp.lt.s32 	%p2, %r13, 1;
	@%p2 bra 	$L__BB0_19;
	mov.u32 	%r15, %tid.x;
	mov.u32 	%r16, %ntid.x;
	mov.u32 	%r17, %ctaid.x;
	mad.lo.s32 	%r18, %r17, %r16, %r15;
	mov.u32 	%r20, %tid.y;
	mov.u32 	%r21, %ntid.y;
	mov.u32 	%r22, %ctaid.y;
	mad.lo.s32 	%r23, %r22, %r21, %r20;
	cvta.to.global.u64 	%rd10, %rd8;
	cvta.to.global.u64 	%rd11, %rd7;
	setp.ne.s32 	%p3, %r18, 0;
	add.s32 	%r25, %r12, -1;
	setp.ne.s32 	%p4, %r18, %r25;
	and.pred  	%p5, %p3, %p4;
	add.s32 	%r26, %r23, -1;
	setp.ne.s32 	%p6, %r23, 0;
	and.pred  	%p7, %p6, %p5;
	setp.ne.s32 	%p8, %r23, %r25;
	and.pred  	%p1, %p7, %p8;
	cvt.u64.u32 	%rd12, %r23;
	mul.lo.s64 	%rd13, %rd9, %rd12;
	add.s64 	%rd14, %rd10, %rd13;
	add.s64 	%rd15, %rd11, %rd13;
	cvt.u64.u32 	%rd16, %r26;
	mul.lo.s64 	%rd17, %rd9, %rd16;
	add.s64 	%rd18, %rd10, %rd17;
	add.s32 	%r27, %r23, 1;
	cvt.u64.u32 	%rd19, %r27;
	mul.lo.s64 	%rd20, %rd9, %rd19;
	add.s64 	%rd21, %rd10, %rd20;
	mul.wide.s32 	%rd22, %r18, 4;
	add.s64 	%rd1, %rd18, %rd22;
	add.s64 	%rd2, %rd21, %rd22;
	add.s64 	%rd3, %rd14, %rd22;
	fma.rn.f32 	%f1, %f2, 0fC0800000, 0f3F800000;
	add.s64 	%rd4, %rd15, %rd22;
	add.s64 	%rd23, %rd11, %rd17;
	add.s64 	%rd24, %rd11, %rd20;
	add.s64 	%rd5, %rd23, %rd22;
	add.s64 	%rd6, %rd24, %rd22;
	and.b32  	%r1, %r13, 3;
	setp.lt.u32 	%p9, %r13, 4;
	mov.b32 	%r32, 0;
	@%p9 bra 	$L__BB0_12;
	and.b32  	%r32, %r13, 2147483644;
	neg.s32 	%r29, %r32;
	not.pred 	%p10, %p1;
$L__BB0_3:
	@%p10 bra 	$L__BB0_5;
	ld.global.f32 	%f3, [%rd5];
	ld.global.f32 	%f4, [%rd6];
	ld.global.f32 	%f5, [%rd4+-4];
	ld.global.f32 	%f6, [%rd4+4];
	ld.global.f32 	%f7, [%rd4];
	add.f32 	%f8, %f3, %f4;
	add.f32 	%f9, %f8, %f5;
	add.f32 	%f10, %f9, %f6;
	mul.f32 	%f11, %f2, %f10;
	fma.rn.f32 	%f12, %f1, %f7, %f11;
	st.global.f32 	[%rd3], %f12;
$L__BB0_5:
	bar.sync 	0;
	@%p10 bra 	$L__BB0_7;
	ld.global.f32 	%f13, [%rd1];
	ld.global.f32 	%f14, [%rd2];
	ld.global.f32 	%f15, [%rd3+-4];
	ld.global.f32 	%f16, [%rd3+4];
	ld.global.f32 	%f17, [%rd3];
	add.f32 	%f18, %f13, %f14;
	add.f32 	%f19, %f18, %f15;
	add.f32 	%f20, %f19, %f16;
	mul.f32 	%f21, %f2, %f20;
	fma.rn.f32 	%f22, %f1, %f17, %f21;
	st.global.f32 	[%rd4], %f22;
$L__BB0_7:
	bar.sync 	0;
	@%p10 bra 	$L__BB0_9;
	ld.global.f32 	%f23, [%rd5];
	ld.global.f32 	%f24, [%rd6];
	ld.global.f32 	%f25, [%rd4+-4];
	ld.global.f32 	%f26, [%rd4+4];
	ld.global.f32 	%f27, [%rd4];
	add.f32 	%f28, %f23, %f24;
	add.f32 	%f29, %f28, %f25;
	add.f32 	%f30, %f29, %f26;
	mul.f32 	%f31, %f2, %f30;
	fma.rn.f32 	%f32, %f1, %f27, %f31;
	st.global.f32 	[%rd3], %f32;
$L__BB0_9:
	bar.sync 	0;
	@%p10 bra 	$L__BB0_11;
	ld.global.f32 	%f33, [%rd1];
	ld.global.f32 	%f34, [%rd2];
	ld.global.f32 	%f35, [%rd3+-4];
	ld.global.f32 	%f36, [%rd3+4];
	ld.global.f32 	%f37, [%rd3];
	add.f32 	%f38, %f33, %f34;
	add.f32 	%f39, %f38, %f35;
	add.f32 	%f40, %f39, %f36;
	mul.f32 	%f41, %f2, %f40;
	fma.rn.f32 	%f42, %f1, %f37, %f41;
	st.global.f32 	[%rd4], %f42;
$L__BB0_11:
	bar.sync 	0;
	add.s32 	%r29, %r29, 4;
	setp.ne.s32 	%p14, %r29, 0;
	@%p14 bra 	$L__BB0_3;
$L__BB0_12:
	setp.eq.s32 	%p15, %r1, 0;
	@%p15 bra 	$L__BB0_19;
	neg.s32 	%r31, %r1;
	not.pred 	%p16, %p1;
$L__BB0_14:
	.pragma "nounroll";
	@%p16 bra 	$L__BB0_18;
	and.b32  	%r28, %r32, 1;
	setp.eq.b32 	%p17, %r28, 1;
	not.pred 	%p18, %p17;
	@%p18 bra 	$L__BB0_17;
	ld.global.f32 	%f43, [%rd1];
	ld.global.f32 	%f44, [%rd2];
	ld.global.f32 	%f45, [%rd3+-4];
	ld.global.f32 	%f46, [%rd3+4];
	ld.global.f32 	%f47, [%rd3];
	add.f32 	%f48, %f43, %f44;
	add.f32 	%f49, %f48, %f45;
	add.f32 	%f50, %f49, %f46;
	mul.f32 	%f51, %f2, %f50;
	fma.rn.f32 	%f52, %f1, %f47, %f51;
	st.global.f32 	[%rd4], %f52;
	bra.uni 	$L__BB0_18;
$L__BB0_17:
	ld.global.f32 	%f53, [%rd5];
	ld.global.f32 	%f54, [%rd6];
	ld.global.f32 	%f55, [%rd4+-4];
	ld.global.f32 	%f56, [%rd4+4];
	ld.global.f32 	%f57, [%rd4];
	add.f32 	%f58, %f53, %f54;
	add.f32 	%f59, %f58, %f55;
	add.f32 	%f60, %f59, %f56;
	mul.f32 	%f61, %f2, %f60;
	fma.rn.f32 	%f62, %f1, %f57, %f61;
	st.global.f32 	[%rd3], %f62;
$L__BB0_18:
	bar.sync 	0;
	add.s32 	%r32, %r32, 1;
	add.s32 	%r31, %r31, 1;
	setp.ne.s32 	%p19, %r31, 0;
	@%p19 bra 	$L__BB0_14;
$L__BB0_19:
	ret;

}


// ===== COMPILED SASS (sm_100) =====

	.target	sm_100

	.elftype	@"ET_EXEC"


//--------------------- .note.nv.tkinfo           --------------------------
	.section	.note.nv.tkinfo,"",@"SHT_NOTE"
	.sectionflags	@"SHF_NOTE_NV_TKINFO"
	.tkinfo
        /*0018*/ 	.word	0x00000002
        /*0030*/ 	.string	""
        /*0030*/ 	.string	"ptxas"
        /*0030*/ 	.string	"Cuda compilation tools, release 13.0, V13.0.88"
        /*0030*/ 	.string	"Build cuda_13.0.r13.0/compiler.36424714_0"
        /*0030*/ 	.string	"-arch sm_100 -m 64 "



//--------------------- .note.nv.cuinfo           --------------------------
	.section	.note.nv.cuinfo,"",@"SHT_NOTE"
	.sectionflags	@"SHF_NOTE_NV_CUINFO"
        /*0018*/ 	.short	0x0002
        /*001a*/ 	.short	0x0064
        /*001c*/ 	.short	0x0082
	.zero		2


//--------------------- .nv.info                  --------------------------
	.section	.nv.info,"",@"SHT_CUDA_INFO"
	.align	4


	//----- nvinfo : EIATTR_REGCOUNT
	.align		4
        /*0000*/ 	.byte	0x04, 0x2f
        /*0002*/ 	.short	(.L_1 - .L_0)
	.align		4
.L_0:
        /*0004*/ 	.word	index@(_Z9diffusionPfS_mfii)
        /*0008*/ 	.word	0x0000001c


	//----- nvinfo : EIATTR_FRAME_SIZE
	.align		4
.L_1:
        /*000c*/ 	.byte	0x04, 0x11
        /*000e*/ 	.short	(.L_3 - .L_2)
	.align		4
.L_2:
        /*0010*/ 	.word	index@(_Z9diffusionPfS_mfii)
        /*0014*/ 	.word	0x00000000


	//----- nvinfo : EIATTR_MIN_STACK_SIZE
	.align		4
.L_3:
        /*0018*/ 	.byte	0x04, 0x12
        /*001a*/ 	.short	(.L_5 - .L_4)
	.align		4
.L_4:
        /*001c*/ 	.word	index@(_Z9diffusionPfS_mfii)
        /*0020*/ 	.word	0x00000000
.L_5:


//--------------------- .nv.compat                --------------------------
	.section	.nv.compat,"",@"SHT_CUDA_COMPAT_INFO"
	.align	4
        /*0000*/ 	.byte	0x02, 0x09, 0x00, 0x00, 0x02, 0x02, 0x01, 0x00, 0x02, 0x05, 0x05, 0x00, 0x03, 0x07, 0x01, 0x01
        /*0010*/ 	.byte	0x02, 0x03, 0x00, 0x00, 0x02, 0x06, 0x01, 0x00, 0x04, 0x0b, 0x08, 0x00, 0x09, 0x00, 0x00, 0x00
        /*0020*/ 	.byte	0x00, 0x00, 0x00, 0x00


//--------------------- .nv.info._Z9diffusionPfS_mfii --------------------------
	.section	.nv.info._Z9diffusionPfS_mfii,"",@"SHT_CUDA_INFO"
	.sectionflags	@""
	.align	4


	//----- nvinfo : EIATTR_CUDA_API_VERSION
	.align		4
        /*0000*/ 	.byte	0x04, 0x37
        /*0002*/ 	.short	(.L_7 - .L_6)
.L_6:
        /*0004*/ 	.word	0x00000082


	//----- nvinfo : EIATTR_KPARAM_INFO
	.align		4
.L_7:
        /*0008*/ 	.byte	0x04, 0x17
        /*000a*/ 	.short	(.L_9 - .L_8)
.L_8:
        /*000c*/ 	.word	0x00000000
        /*0010*/ 	.short	0x0005
        /*0012*/ 	.short	0x0020
        /*0014*/ 	.byte	0x00, 0xf0, 0x11, 0x00


	//----- nvinfo : EIATTR_KPARAM_INFO
	.align		4
.L_9:
        /*0018*/ 	.byte	0x04, 0x17
        /*001a*/ 	.short	(.L_11 - .L_10)
.L_10:
        /*001c*/ 	.word	0x00000000
        /*0020*/ 	.short	0x0004
        /*0022*/ 	.short	0x001c
        /*0024*/ 	.byte	0x00, 0xf0, 0x11, 0x00


	//----- nvinfo : EIATTR_KPARAM_INFO
	.align		4
.L_11:
        /*0028*/ 	.byte	0x04, 0x17
        /*002a*/ 	.short	(.L_13 - .L_12)
.L_12:
        /*002c*/ 	.word	0x00000000
        /*0030*/ 	.short	0x0003
        /*0032*/ 	.short	0x0018
        /*0034*/ 	.byte	0x00, 0xf0, 0x11, 0x00


	//----- nvinfo : EIATTR_KPARAM_INFO
	.align		4
.L_13:
        /*0038*/ 	.byte	0x04, 0x17
        /*003a*/ 	.short	(.L_15 - .L_14)
.L_14:
        /*003c*/ 	.word	0x00000000
        /*0040*/ 	.short	0x0002
        /*0042*/ 	.short	0x0010
        /*0044*/ 	.byte	0x00, 0xf0, 0x21, 0x00


	//----- nvinfo : EIATTR_KPARAM_INFO
	.align		4
.L_15:
        /*0048*/ 	.byte	0x04, 0x17
        /*004a*/ 	.short	(.L_17 - .L_16)
.L_16:
        /*004c*/ 	.word	0x00000000
        /*0050*/ 	.short	0x0001
        /*0052*/ 	.short	0x0008
        /*0054*/ 	.byte	0x00, 0xf5, 0x21, 0x00


	//----- nvinfo : EIATTR_KPARAM_INFO
	.align		4
.L_17:
        /*0058*/ 	.byte	0x04, 0x17
        /*005a*/ 	.short	(.L_19 - .L_18)
.L_18:
        /*005c*/ 	.word	0x00000000
        /*0060*/ 	.short	0x0000
        /*0062*/ 	.short	0x0000
        /*0064*/ 	.byte	0x00, 0xf5, 0x21, 0x00


	//----- nvinfo : EIATTR_SPARSE_MMA_MASK
	.align		4
.L_19:
        /*0068*/ 	.byte	0x03, 0x50
        /*006a*/ 	.short	0x0000


	//----- nvinfo : EIATTR_MAXREG_COUNT
	.align		4
        /*006c*/ 	.byte	0x03, 0x1b
        /*006e*/ 	.short	0x00ff


	//----- nvinfo : EIATTR_NUM_BARRIERS
	.align		4
        /*0070*/ 	.byte	0x02, 0x4c
        /*0072*/ 	.byte	0x01
	.zero		1


	//----- nvinfo : EIATTR_MERCURY_ISA_VERSION
	.align		4
        /*0074*/ 	.byte	0x03, 0x5f
        /*0076*/ 	.short	0x0101


	//----- nvinfo : EIATTR_VRC_CTA_INIT_COUNT
	.align		4
        /*0078*/ 	.byte	0x02, 0x4a
	.zero		1
	.zero		1


	//----- nvinfo : EIATTR_EXIT_INSTR_OFFSETS
	.align		4
        /*007c*/ 	.byte	0x04, 0x1c
        /*007e*/ 	.short	(.L_21 - .L_20)


	//   ....[0]....
.L_20:
        /*0080*/ 	.word	0x00000030


	//   ....[1]....
        /*0084*/ 	.word	0x000006c0


	//   ....[2]....
        /*0088*/ 	.word	0x000008f0


	//----- nvinfo : EIATTR_CRS_STACK_SIZE
	.align		4
.L_21:
        /*008c*/ 	.byte	0x04, 0x1e
        /*008e*/ 	.short	(.L_23 - .L_22)
.L_22:
        /*0090*/ 	.word	0x00000000


	//----- nvinfo : EIATTR_CBANK_PARAM_SIZE
	.align		4
.L_23:
        /*0094*/ 	.byte	0x03, 0x19
        /*0096*/ 	.short	0x0024


	//----- nvinfo : EIATTR_PARAM_CBANK
	.align		4
        /*0098*/ 	.byte	0x04, 0x0a
        /*009a*/ 	.short	(.L_25 - .L_24)
	.align		4
.L_24:
        /*009c*/ 	.word	index@(.nv.constant0._Z9diffusionPfS_mfii)
        /*00a0*/ 	.short	0x0380
        /*00a2*/ 	.short	0x0024


	//----- nvinfo : EIATTR_SW_WAR
	.align		4
.L_25:
        /*00a4*/ 	.byte	0x04, 0x36
        /*00a6*/ 	.short	(.L_27 - .L_26)
.L_26:
        /*00a8*/ 	.word	0x00000008
.L_27:


//--------------------- .nv.callgraph             --------------------------
	.section	.nv.callgraph,"",@"SHT_CUDA_CALLGRAPH"
	.align	4
	.sectionentsize	8
	.align		4
        /*0000*/ 	.word	0x00000000
	.align		4
        /*0004*/ 	.word	0xffffffff
	.align		4
        /*0008*/ 	.word	0x00000000
	.align		4
        /*000c*/ 	.word	0xfffffffe
	.align		4
        /*0010*/ 	.word	0x00000000
	.align		4
        /*0014*/ 	.word	0xfffffffd
	.align		4
        /*0018*/ 	.word	0x00000000
	.align		4
        /*001c*/ 	.word	0xfffffffc


//--------------------- .text._Z9diffusionPfS_mfii --------------------------
	.section	.text._Z9diffusionPfS_mfii,"ax",@progbits
	.align	128
        .global         _Z9diffusionPfS_mfii
        .type           _Z9diffusionPfS_mfii,@function
        .size           _Z9diffusionPfS_mfii,(.L_x_6 - _Z9diffusionPfS_mfii)
        .other          _Z9diffusionPfS_mfii,@"STO_CUDA_ENTRY STV_DEFAULT"
_Z9diffusionPfS_mfii:
.text._Z9diffusionPfS_mfii:
[----:B------:R-:W-:Y:S08]  /*0000*/  LDC R1, c[0x0][0x37c] ;  /* 0x0000df00ff017b82 */ /* 0x000ff00000000800 */
[----:B------:R-:W0:Y:S02]  /*0010*/  LDC R0, c[0x0][0x3a0] ;  /* 0x0000e800ff007b82 */ /* 0x000e240000000800 */
[----:B0-----:R-:W-:-:S13]  /*0020*/  ISETP.GE.AND P0, PT, R0, 0x1, PT ;  /* 0x000000010000780c */ /* 0x001fda0003f06270 */
[----:B------:R-:W-:Y:S05]  /*0030*/  @!P0 EXIT ;  /* 0x000000000000894d */ /* 0x000fea0003800000 */
[----:B------:R-:W0:Y:S01]  /*0040*/  S2R R3, SR_TID.X ;  /* 0x0000000000037919 */ /* 0x000e220000002100 */
[----:B------:R-:W1:Y:S01]  /*0050*/  LDC.64 R10, c[0x0][0x398] ;  /* 0x0000e600ff0a7b82 */ /* 0x000e620000000a00 */
[----:B------:R-:W0:Y:S01]  /*0060*/  LDCU UR4, c[0x0][0x360] ;  /* 0x00006c00ff0477ac */ /* 0x000e220008000800 */
[----:B------:R-:W-:Y:S01]  /*0070*/  ISETP.GE.U32.AND P2, PT, R0, 0x4, PT ;  /* 0x000000040000780c */ /* 0x000fe20003f46070 */
[----:B------:R-:W0:Y:S01]  /*0080*/  S2R R2, SR_CTAID.X ;  /* 0x0000000000027919 */ /* 0x000e220000002500 */
[----:B------:R-:W2:Y:S01]  /*0090*/  LDCU UR5, c[0x0][0x364] ;  /* 0x00006c80ff0577ac */ /* 0x000ea20008000800 */
[----:B------:R-:W2:Y:S03]  /*00a0*/  S2R R9, SR_TID.Y ;  /* 0x0000000000097919 */ /* 0x000ea60000002200 */
[----:B------:R-:W3:Y:S01]  /*00b0*/  LDC.64 R4, c[0x0][0x390] ;  /* 0x0000e400ff047b82 */ /* 0x000ee20000000a00 */
[----:B------:R-:W4:Y:S01]  /*00c0*/  LDCU.128 UR8, c[0x0][0x380] ;  /* 0x00007000ff0877ac */ /* 0x000f220008000c00 */
[----:B------:R-:W2:Y:S01]  /*00d0*/  S2R R6, SR_CTAID.Y ;  /* 0x0000000000067919 */ /* 0x000ea20000002600 */
[----:B-1----:R-:W-:Y:S01]  /*00e0*/  IADD3 R8, PT, PT, R11, -0x1, RZ ;  /* 0xffffffff0b087810 */ /* 0x002fe20007ffe0ff */
[----:B------:R-:W-:-:S02]  /*00f0*/  HFMA2 R11, -RZ, RZ, 2.25, 0 ;  /* 0x40800000ff0b7431 */ /* 0x000fc400000001ff */
[----:B0-----:R-:W-:-:S03]  /*0100*/  IMAD R3, R2, UR4, R3 ;  /* 0x0000000402037c24 */ /* 0x001fc6000f8e0203 */
[----:B------:R-:W-:Y:S02]  /*0110*/  FFMA R2, R10, -R11, 1 ;  /* 0x3f8000000a027423 */ /* 0x000fe4000000080b */
[----:B------:R-:W-:Y:S01]  /*0120*/  ISETP.NE.AND P0, PT, R3, R8, PT ;  /* 0x000000080300720c */ /* 0x000fe20003f05270 */
[----:B--2---:R-:W-:-:S03]  /*0130*/  IMAD R9, R6, UR5, R9 ;  /* 0x0000000506097c24 */ /* 0x004fc6000f8e0209 */
[----:B------:R-:W-:Y:S01]  /*0140*/  ISETP.NE.AND P0, PT, R3, RZ, P0 ;  /* 0x000000ff0300720c */ /* 0x000fe20000705270 */
[----:B------:R-:W0:Y:S01]  /*0150*/  LDCU.64 UR4, c[0x0][0x358] ;  /* 0x00006b00ff0477ac */ /* 0x000e220008000a00 */
[C---:B---3--:R-:W-:Y:S02]  /*0160*/  IMAD R13, R9.reuse, R5, RZ ;  /* 0x00000005090d7224 */ /* 0x048fe400078e02ff */
[C---:B------:R-:W-:Y:S01]  /*0170*/  ISETP.NE.AND P0, PT, R9.reuse, RZ, P0 ;  /* 0x000000ff0900720c */ /* 0x040fe20000705270 */
[C---:B----4-:R-:W-:Y:S01]  /*0180*/  IMAD.WIDE.U32 R6, R9.reuse, R4, UR10 ;  /* 0x0000000a09067e25 */ /* 0x050fe2000f8e0004 */
[C---:B------:R-:W-:Y:S02]  /*0190*/  IADD3 R15, PT, PT, R9.reuse, -0x1, RZ ;  /* 0xffffffff090f7810 */ /* 0x040fe40007ffe0ff */
[C---:B------:R-:W-:Y:S01]  /*01a0*/  ISETP.NE.AND P0, PT, R9.reuse, R8, P0 ;  /* 0x000000080900720c */ /* 0x040fe20000705270 */
[C---:B------:R-:W-:Y:S01]  /*01b0*/  IMAD.WIDE.U32 R10, R9.reuse, R4, UR8 ;  /* 0x00000008090a7e25 */ /* 0x040fe2000f8e0004 */
[----:B------:R-:W-:-:S02]  /*01c0*/  IADD3 R9, PT, PT, R9, 0x1, RZ ;  /* 0x0000000109097810 */ /* 0x000fc40007ffe0ff */
[----:B------:R-:W-:Y:S01]  /*01d0*/  IADD3 R7, PT, PT, R7, R13, RZ ;  /* 0x0000000d07077210 */ /* 0x000fe20007ffe0ff */
[----:B------:R-:W-:Y:S01]  /*01e0*/  IMAD R19, R15, R5, RZ ;  /* 0x000000050f137224 */ /* 0x000fe200078e02ff */
[----:B------:R-:W-:Y:S01]  /*01f0*/  IADD3 R11, PT, PT, R13, R11, RZ ;  /* 0x0000000b0d0b7210 */ /* 0x000fe20007ffe0ff */
[----:B------:R-:W-:Y:S01]  /*0200*/  IMAD.WIDE.U32 R12, R15, R4, UR10 ;  /* 0x0000000a0f0c7e25 */ /* 0x000fe2000f8e0004 */
[----:B------:R-:W-:-:S03]  /*0210*/  LOP3.LUT R8, R0, 0x3, RZ, 0xc0, !PT ;  /* 0x0000000300087812 */ /* 0x000fc600078ec0ff */
[-C--:B------:R-:W-:Y:S01]  /*0220*/  IMAD.WIDE.U32 R14, R15, R4.reuse, UR8 ;  /* 0x000000080f0e7e25 */ /* 0x080fe2000f8e0004 */
[----:B------:R-:W-:Y:S02]  /*0230*/  IADD3 R13, PT, PT, R13, R19, RZ ;  /* 0x000000130d0d7210 */ /* 0x000fe40007ffe0ff */
[----:B------:R-:W-:Y:S01]  /*0240*/  ISETP.NE.AND P1, PT, R8, RZ, PT ;  /* 0x000000ff0800720c */ /* 0x000fe20003f25270 */
[----:B------:R-:W-:Y:S01]  /*0250*/  IMAD R21, R9, R5, RZ ;  /* 0x0000000509157224 */ /* 0x000fe200078e02ff */
[----:B------:R-:W-:Y:S01]  /*0260*/  IADD3 R15, PT, PT, R19, R15, RZ ;  /* 0x0000000f130f7210 */ /* 0x000fe20007ffe0ff */
[----:B------:R-:W-:-:S04]  /*0270*/  IMAD.WIDE.U32 R16, R9, R4, UR10 ;  /* 0x0000000a09107e25 */ /* 0x000fc8000f8e0004 */
[----:B------:R-:W-:Y:S01]  /*0280*/  IMAD.WIDE.U32 R4, R9, R4, UR8 ;  /* 0x0000000809047e25 */ /* 0x000fe2000f8e0004 */
[----:B------:R-:W-:-:S03]  /*0290*/  IADD3 R17, PT, PT, R17, R21, RZ ;  /* 0x0000001511117210 */ /* 0x000fc60007ffe0ff */
[----:B------:R-:W-:Y:S01]  /*02a0*/  IMAD.WIDE R6, R3, 0x4, R6 ;  /* 0x0000000403067825 */ /* 0x000fe200078e0206 */
[----:B------:R-:W-:-:S03]  /*02b0*/  IADD3 R5, PT, PT, R21, R5, RZ ;  /* 0x0000000515057210 */ /* 0x000fc60007ffe0ff */
[----:B------:R-:W-:-:S04]  /*02c0*/  IMAD.WIDE R10, R3, 0x4, R10 ;  /* 0x00000004030a7825 */ /* 0x000fc800078e020a */
[----:B------:R-:W-:-:S04]  /*02d0*/  IMAD.WIDE R12, R3, 0x4, R12 ;  /* 0x00000004030c7825 */ /* 0x000fc800078e020c */
[----:B------:R-:W-:-:S04]  /*02e0*/  IMAD.WIDE R14, R3, 0x4, R14 ;  /* 0x00000004030e7825 */ /* 0x000fc800078e020e */
[----:B------:R-:W-:-:S04]  /*02f0*/  IMAD.WIDE R16, R3, 0x4, R16 ;  /* 0x0000000403107825 */ /* 0x000fc800078e0210 */
[----:B------:R-:W-:Y:S01]  /*0300*/  IMAD.WIDE R4, R3, 0x4, R4 ;  /* 0x0000000403047825 */ /* 0x000fe200078e0204 */
[----:B------:R-:W-:Y:S01]  /*0310*/  MOV R3, RZ ;  /* 0x000000ff00037202 */ /* 0x000fe20000000f00 */
[----:B0-----:R-:W-:Y:S06]  /*0320*/  @!P2 BRA `(.L_x_0) ;  /* 0x0000000000e4a947 */ /* 0x001fec0003800000 */
[----:B------:R-:W-:-:S04]  /*0330*/  LOP3.LUT R3, R0, 0x7ffffffc, RZ, 0xc0, !PT ;  /* 0x7ffffffc00037812 */ /* 0x000fc800078ec0ff */
[----:B------:R-:W-:-:S07]  /*0340*/  IADD3 R0, PT, PT, -R3, RZ, RZ ;  /* 0x000000ff03007210 */ /* 0x000fce0007ffe1ff */
.L_x_1:
[----:B0-----:R-:W2:Y:S01]  /*0350*/  @P0 LDG.E R9, desc[UR4][R14.64] ;  /* 0x000000040e090981 */ /* 0x001ea2000c1e1900 */
[----:B------:R-:W0:Y:S03]  /*0360*/  @P0 LDC R22, c[0x0][0x398] ;  /* 0x0000e600ff160b82 */ /* 0x000e260000000800 */
[----:B------:R-:W2:Y:S04]  /*0370*/  @P0 LDG.E R18, desc[UR4][R4.64] ;  /* 0x0000000404120981 */ /* 0x000ea8000c1e1900 */
[----:B------:R-:W3:Y:S01]  /*0380*/  @P0 LDG.E R19, desc[UR4][R10.64+-0x4] ;  /* 0xfffffc040a130981 */ /* 0x000ee2000c1e1900 */
[----:B------:R-:W1:Y:S03]  /*0390*/  @P0 LDC R25, c[0x0][0x398] ;  /* 0x0000e600ff190b82 */ /* 0x000e660000000800 */
[----:B------:R-:W4:Y:S04]  /*03a0*/  @P0 LDG.E R20, desc[UR4][R10.64+0x4] ;  /* 0x000004040a140981 */ /* 0x000f28000c1e1900 */
[----:B------:R-:W5:Y:S01]  /*03b0*/  @P0 LDG.E R21, desc[UR4][R10.64] ;  /* 0x000000040a150981 */ /* 0x000f62000c1e1900 */
[----:B--2---:R-:W-:-:S04]  /*03c0*/  @P0 FADD R18, R9, R18 ;  /* 0x0000001209120221 */ /* 0x004fc80000000000 */
[----:B---3--:R-:W-:-:S04]  /*03d0*/  @P0 FADD R19, R19, R18 ;  /* 0x0000001213130221 */ /* 0x008fc80000000000 */
[----:B----4-:R-:W-:-:S04]  /*03e0*/  @P0 FADD R19, R20, R19 ;  /* 0x0000001314130221 */ /* 0x010fc80000000000 */
[----:B0-----:R-:W-:-:S04]  /*03f0*/  @P0 FMUL R19, R19, R22 ;  /* 0x0000001613130220 */ /* 0x001fc80000400000 */
[----:B-----5:R-:W-:-:S05]  /*0400*/  @P0 FFMA R19, R2, R21, R19 ;  /* 0x0000001502130223 */ /* 0x020fca0000000013 */
[----:B------:R0:W-:Y:S01]  /*0410*/  @P0 STG.E desc[UR4][R6.64], R19 ;  /* 0x0000001306000986 */ /* 0x0001e2000c101904 */
[----:B------:R-:W-:Y:S06]  /*0420*/  BAR.SYNC.DEFER_BLOCKING 0x0 ;  /* 0x0000000000007b1d */ /* 0x000fec0000010000 */
[----:B------:R-:W2:Y:S04]  /*0430*/  @P0 LDG.E R9, desc[UR4][R12.64] ;  /* 0x000000040c090981 */ /* 0x000ea8000c1e1900 */
[----:B------:R-:W2:Y:S04]  /*0440*/  @P0 LDG.E R18, desc[UR4][R16.64] ;  /* 0x0000000410120981 */ /* 0x000ea8000c1e1900 */
[----:B------:R-:W3:Y:S04]  /*0450*/  @P0 LDG.E R20, desc[UR4][R6.64+-0x4] ;  /* 0xfffffc0406140981 */ /* 0x000ee8000c1e1900 */
[----:B------:R-:W4:Y:S04]  /*0460*/  @P0 LDG.E R21, desc[UR4][R6.64+0x4] ;  /* 0x0000040406150981 */ /* 0x000f28000c1e1900 */
[----:B------:R-:W5:Y:S01]  /*0470*/  @P0 LDG.E R23, desc[UR4][R6.64] ;  /* 0x0000000406170981 */ /* 0x000f62000c1e1900 */
[----:B--2---:R-:W-:-:S04]  /*0480*/  @P0 FADD R9, R9, R18 ;  /* 0x0000001209090221 */ /* 0x004fc80000000000 */
[----:B---3--:R-:W-:-:S04]  /*0490*/  @P0 FADD R20, R20, R9 ;  /* 0x0000000914140221 */ /* 0x008fc80000000000 */
[----:B----4-:R-:W-:-:S04]  /*04a0*/  @P0 FADD R20, R21, R20 ;  /* 0x0000001415140221 */ /* 0x010fc80000000000 */
[----:B-1----:R-:W-:Y:S02]  /*04b0*/  @P0 FMUL R9, R20, R25 ;  /* 0x0000001914090220 */ /* 0x002fe40000400000 */
[----:B------:R-:W1:Y:S02]  /*04c0*/  @P0 LDC R25, c[0x0][0x398] ;  /* 0x0000e600ff190b82 */ /* 0x000e640000000800 */
[----:B-----5:R-:W-:-:S05]  /*04d0*/  @P0 FFMA R9, R2, R23, R9 ;  /* 0x0000001702090223 */ /* 0x020fca0000000009 */
[----:B------:R1:W-:Y:S01]  /*04e0*/  @P0 STG.E desc[UR4][R10.64], R9 ;  /* 0x000000090a000986 */ /* 0x0003e2000c101904 */
[----:B------:R-:W-:Y:S06]  /*04f0*/  BAR.SYNC.DEFER_BLOCKING 0x0 ;  /* 0x0000000000007b1d */ /* 0x000fec0000010000 */
[----:B------:R-:W2:Y:S04]  /*0500*/  @P0 LDG.E R18, desc[UR4][R14.64] ;  /* 0x000000040e120981 */ /* 0x000ea8000c1e1900 */
[----:B0-----:R-:W2:Y:S04]  /*0510*/  @P0 LDG.E R19, desc[UR4][R4.64] ;  /* 0x0000000404130981 */ /* 0x001ea8000c1e1900 */
[----:B------:R-:W3:Y:S04]  /*0520*/  @P0 LDG.E R20, desc[UR4][R10.64+-0x4] ;  /* 0xfffffc040a140981 */ /* 0x000ee8000c1e1900 */
[----:B------:R-:W4:Y:S04]  /*0530*/  @P0 LDG.E R21, desc[UR4][R10.64+0x4] ;  /* 0x000004040a150981 */ /* 0x000f28000c1e1900 */
[----:B------:R-:W5:Y:S01]  /*0540*/  @P0 LDG.E R23, desc[UR4][R10.64] ;  /* 0x000000040a170981 */ /* 0x000f62000c1e1900 */
[----:B--2---:R-:W-:-:S04]  /*0550*/  @P0 FADD R19, R18, R19 ;  /* 0x0000001312130221 */ /* 0x004fc80000000000 */
[----:B---3--:R-:W-:-:S04]  /*0560*/  @P0 FADD R20, R20, R19 ;  /* 0x0000001314140221 */ /* 0x008fc80000000000 */
[----:B----4-:R-:W-:-:S04]  /*0570*/  @P0 FADD R20, R21, R20 ;  /* 0x0000001415140221 */ /* 0x010fc80000000000 */
[----:B-1----:R-:W-:Y:S02]  /*0580*/  @P0 FMUL R9, R20, R25 ;  /* 0x0000001914090220 */ /* 0x002fe40000400000 */
[----:B------:R-:W0:Y:S02]  /*0590*/  @P0 LDC R25, c[0x0][0x398] ;  /* 0x0000e600ff190b82 */ /* 0x000e240000000800 */
        /* <DEDUP_REMOVED lines=8> */
[----:B------:R-:W-:-:S04]  /*0620*/  IADD3 R0, PT, PT, R0, 0x4, RZ ;  /* 0x0000000400007810 */ /* 0x000fc80007ffe0ff */
[----:B------:R-:W-:Y:S01]  /*0630*/  ISETP.NE.AND P2, PT, R0, RZ, PT ;  /* 0x000000ff0000720c */ /* 0x000fe20003f45270 */
[----:B--2---:R-:W-:-:S04]  /*0640*/  @P0 FADD R19, R18, R19 ;  /* 0x0000001312130221 */ /* 0x004fc80000000000 */
[----:B---3--:R-:W-:-:S04]  /*0650*/  @P0 FADD R20, R20, R19 ;  /* 0x0000001314140221 */ /* 0x008fc80000000000 */
[----:B----4-:R-:W-:-:S04]  /*0660*/  @P0 FADD R20, R21, R20 ;  /* 0x0000001415140221 */ /* 0x010fc80000000000 */
[----:B0-----:R-:W-:-:S04]  /*0670*/  @P0 FMUL R9, R20, R25 ;  /* 0x0000001914090220 */ /* 0x001fc80000400000 */
[----:B-----5:R-:W-:-:S05]  /*0680*/  @P0 FFMA R9, R2, R23, R9 ;  /* 0x0000001702090223 */ /* 0x020fca0000000009 */
[----:B------:R0:W-:Y:S01]  /*0690*/  @P0 STG.E desc[UR4][R10.64], R9 ;  /* 0x000000090a000986 */ /* 0x0001e2000c101904 */
[----:B------:R-:W-:Y:S06]  /*06a0*/  BAR.SYNC.DEFER_BLOCKING 0x0 ;  /* 0x0000000000007b1d */ /* 0x000fec0000010000 */
[----:B------:R-:W-:Y:S05]  /*06b0*/  @P2 BRA `(.L_x_1) ;  /* 0xfffffffc00242947 */ /* 0x000fea000383ffff */
.L_x_0:
[----:B------:R-:W-:Y:S05]  /*06c0*/  @!P1 EXIT ;  /* 0x000000000000994d */ /* 0x000fea0003800000 */
[----:B------:R-:W-:Y:S01]  /*06d0*/  IADD3 R8, PT, PT, -R8, RZ, RZ ;  /* 0x000000ff08087210 */ /* 0x000fe20007ffe1ff */
[----:B------:R-:W1:Y:S06]  /*06e0*/  LDCU UR6, c[0x0][0x398] ;  /* 0x00007300ff0677ac */ /* 0x000e6c0008000800 */
.L_x_4:
[----:B------:R-:W-:Y:S04]  /*06f0*/  BSSY.RECONVERGENT B0, `(.L_x_2) ;  /* 0x000001a000007945 */ /* 0x000fe80003800200 */
[----:B---3--:R-:W-:Y:S05]  /*0700*/  @!P0 BRA `(.L_x_3) ;  /* 0x0000000000608947 */ /* 0x008fea0003800000 */
[----:B------:R-:W-:-:S04]  /*0710*/  LOP3.LUT R0, R3, 0x1, RZ, 0xc0, !PT ;  /* 0x0000000103007812 */ /* 0x000fc800078ec0ff */
[----:B------:R-:W-:-:S13]  /*0720*/  ISETP.NE.U32.AND P1, PT, R0, 0x1, PT ;  /* 0x000000010000780c */ /* 0x000fda0003f25070 */
[----:B------:R-:W2:Y:S04]  /*0730*/  @!P1 LDG.E R0, desc[UR4][R12.64] ;  /* 0x000000040c009981 */ /* 0x000ea8000c1e1900 */
[----:B0-----:R-:W2:Y:S04]  /*0740*/  @!P1 LDG.E R9, desc[UR4][R16.64] ;  /* 0x0000000410099981 */ /* 0x001ea8000c1e1900 */
[----:B------:R-:W3:Y:S04]  /*0750*/  @!P1 LDG.E R18, desc[UR4][R6.64+-0x4] ;  /* 0xfffffc0406129981 */ /* 0x000ee8000c1e1900 */
[----:B------:R-:W4:Y:S04]  /*0760*/  @!P1 LDG.E R19, desc[UR4][R6.64+0x4] ;  /* 0x0000040406139981 */ /* 0x000f28000c1e1900 */
[----:B------:R-:W5:Y:S04]  /*0770*/  @!P1 LDG.E R21, desc[UR4][R6.64] ;  /* 0x0000000406159981 */ /* 0x000f68000c1e1900 */
[----:B------:R-:W5:Y:S01]  /*0780*/  @P1 LDG.E R20, desc[UR4][R10.64+0x4] ;  /* 0x000004040a141981 */ /* 0x000f62000c1e1900 */
[----:B--2---:R-:W-:-:S04]  /*0790*/  @!P1 FADD R9, R0, R9 ;  /* 0x0000000900099221 */ /* 0x004fc80000000000 */
[----:B---3--:R-:W-:-:S04]  /*07a0*/  @!P1 FADD R18, R18, R9 ;  /* 0x0000000912129221 */ /* 0x008fc80000000000 */
[----:B----4-:R-:W-:-:S04]  /*07b0*/  @!P1 FADD R18, R19, R18 ;  /* 0x0000001213129221 */ /* 0x010fc80000000000 */
[----:B-1----:R-:W-:Y:S02]  /*07c0*/  @!P1 FMUL R9, R18, UR6 ;  /* 0x0000000612099c20 */ /* 0x002fe40008400000 */
[----:B------:R-:W2:Y:S02]  /*07d0*/  @P1 LDG.E R18, desc[UR4][R10.64+-0x4] ;  /* 0xfffffc040a121981 */ /* 0x000ea4000c1e1900 */
[----:B-----5:R-:W-:-:S05]  /*07e0*/  @!P1 FFMA R9, R2, R21, R9 ;  /* 0x0000001502099223 */ /* 0x020fca0000000009 */
[----:B------:R3:W-:Y:S04]  /*07f0*/  @!P1 STG.E desc[UR4][R10.64], R9 ;  /* 0x000000090a009986 */ /* 0x0007e8000c101904 */
[----:B------:R-:W4:Y:S04]  /*0800*/  @P1 LDG.E R0, desc[UR4][R14.64] ;  /* 0x000000040e001981 */ /* 0x000f28000c1e1900 */
[----:B------:R-:W4:Y:S04]  /*0810*/  @P1 LDG.E R19, desc[UR4][R4.64] ;  /* 0x0000000404131981 */ /* 0x000f28000c1e1900 */
[----:B------:R-:W5:Y:S01]  /*0820*/  @P1 LDG.E R21, desc[UR4][R10.64] ;  /* 0x000000040a151981 */ /* 0x000f62000c1e1900 */
[----:B----4-:R-:W-:-:S04]  /*0830*/  @P1 FADD R19, R0, R19 ;  /* 0x0000001300131221 */ /* 0x010fc80000000000 */
[----:B--2---:R-:W-:-:S04]  /*0840*/  @P1 FADD R19, R18, R19 ;  /* 0x0000001312131221 */ /* 0x004fc80000000000 */
[----:B------:R-:W-:-:S04]  /*0850*/  @P1 FADD R19, R20, R19 ;  /* 0x0000001314131221 */ /* 0x000fc80000000000 */
[----:B------:R-:W-:-:S04]  /*0860*/  @P1 FMUL R19, R19, UR6 ;  /* 0x0000000613131c20 */ /* 0x000fc80008400000 */
[----:B-----5:R-:W-:-:S05]  /*0870*/  @P1 FFMA R19, R2, R21, R19 ;  /* 0x0000001502131223 */ /* 0x020fca0000000013 */
[----:B------:R3:W-:Y:S02]  /*0880*/  @P1 STG.E desc[UR4][R6.64], R19 ;  /* 0x0000001306001986 */ /* 0x0007e4000c101904 */
.L_x_3:
[----:B-1----:R-:W-:Y:S05]  /*0890*/  BSYNC.RECONVERGENT B0 ;  /* 0x0000000000007941 */ /* 0x002fea0003800200 */
.L_x_2:
[----:B------:R-:W-:Y:S01]  /*08a0*/  IADD3 R8, PT, PT, R8, 0x1, RZ ;  /* 0x0000000108087810 */ /* 0x000fe20007ffe0ff */
[----:B------:R-:W-:Y:S01]  /*08b0*/  BAR.SYNC.DEFER_BLOCKING 0x0 ;  /* 0x0000000000007b1d */ /* 0x000fe20000010000 */
[----:B------:R-:W-:Y:S02]  /*08c0*/  IADD3 R3, PT, PT, R3, 0x1, RZ ;  /* 0x0000000103037810 */ /* 0x000fe40007ffe0ff */
[----:B------:R-:W-:-:S13]  /*08d0*/  ISETP.NE.AND P1, PT, R8, RZ, PT ;  /* 0x000000ff0800720c */ /* 0x000fda0003f25270 */
[----:B------:R-:W-:Y:S05]  /*08e0*/  @P1 BRA `(.L_x_4) ;  /* 0xfffffffc00801947 */ /* 0x000fea000383ffff */
[----:B------:R-:W-:Y:S05]  /*08f0*/  EXIT ;  /* 0x000000000000794d */ /* 0x000fea0003800000 */
.L_x_5:
[----:B------:R-:W-:-:S00]  /*0900*/  BRA `(.L_x_5) ;  /* 0xfffffffc00fc7947 */ /* 0x000fc0000383ffff */
[----:B------:R-:W-:-:S00]  /*0910*/  NOP ;  /* 0x0000000000007918 */ /* 0x000fc00000000000 */
        /* <DEDUP_REMOVED lines=14> */
.L_x_6:


//--------------------- .nv.shared.reserved.0     --------------------------
	.section	.nv.shared.reserved.0,"aw",@nobits
	.weak		__nv_reservedSMEM_offset_0_alias
	.size		__nv_reservedSMEM_offset_0_alias, 0, 64
	.other		__nv_reservedSMEM_offset_0_alias,@"STO_CUDA_RESERVED_SHARED STV_DEFAULT"
__nv_reservedSMEM_offset_0_alias:
	.zero		0
	.zero		64


//--------------------- .nv.constant0._Z9diffusionPfS_mfii --------------------------
	.section	.nv.constant0._Z9diffusionPfS_mfii,"a",@progbits
	.sectionflags	@""
	.align	4
.nv.constant0._Z9diffusionPfS_mfii:
	.zero		932


//--------------------- SYMBOLS --------------------------

	.type		.nv.reservedSmem.offset0,@object
	.size		.nv.reservedSmem.offset0,0x4
